//
// Generated by NVIDIA NVVM Compiler
//
// Compiler Build ID: CL-36424714
// Cuda compilation tools, release 13.0, V13.0.88
// Based on NVVM 20.0.0
//

.version 9.0
.target sm_100
.address_size 64

	// .globl	_Z8add_elemPdS_S_m

.visible .entry _Z8add_elemPdS_S_m(
	.param .u64 .ptr .align 1 _Z8add_elemPdS_S_m_param_0,
	.param .u64 .ptr .align 1 _Z8add_elemPdS_S_m_param_1,
	.param .u64 .ptr .align 1 _Z8add_elemPdS_S_m_param_2,
	.param .u64 _Z8add_elemPdS_S_m_param_3
)
{
	.reg .pred 	%p<2>;
	.reg .b32 	%r<5>;
	.reg .b64 	%rd<13>;
	.reg .b64 	%fd<4>;

	ld.param.u64 	%rd2, [_Z8add_elemPdS_S_m_param_0];
	ld.param.u64 	%rd3, [_Z8add_elemPdS_S_m_param_1];
	ld.param.u64 	%rd4, [_Z8add_elemPdS_S_m_param_2];
	ld.param.u64 	%rd5, [_Z8add_elemPdS_S_m_param_3];
	mov.u32 	%r1, %tid.x;
	mov.u32 	%r2, %ctaid.x;
	mov.u32 	%r3, %ntid.x;
	mad.lo.s32 	%r4, %r2, %r3, %r1;
	cvt.u64.u32 	%rd1, %r4;
	setp.le.u64 	%p1, %rd5, %rd1;
	@%p1 bra 	$L__BB0_2;
	cvta.to.global.u64 	%rd6, %rd2;
	cvta.to.global.u64 	%rd7, %rd3;
	cvta.to.global.u64 	%rd8, %rd4;
	shl.b64 	%rd9, %rd1, 3;
	add.s64 	%rd10, %rd6, %rd9;
	ld.global.f64 	%fd1, [%rd10];
	add.s64 	%rd11, %rd7, %rd9;
	ld.global.f64 	%fd2, [%rd11];
	add.f64 	%fd3, %fd1, %fd2;
	add.s64 	%rd12, %rd8, %rd9;
	st.global.f64 	[%rd12], %fd3;
$L__BB0_2:
	ret;

}


// ===== COMPILED SASS (sm_100) =====

	.target	sm_100

	.elftype	@"ET_EXEC"


//--------------------- .note.nv.tkinfo           --------------------------
	.section	.note.nv.tkinfo,"",@"SHT_NOTE"
	.sectionflags	@"SHF_NOTE_NV_TKINFO"
	.tkinfo
        /*0018*/ 	.word	0x00000002
        /*0030*/ 	.string	""
        /*0030*/ 	.string	"ptxas"
        /*0030*/ 	.string	"Cuda compilation tools, release 13.0, V13.0.88"
        /*0030*/ 	.string	"Build cuda_13.0.r13.0/compiler.36424714_0"
        /*0030*/ 	.string	"-arch sm_100 -m 64 "



//--------------------- .note.nv.cuinfo           --------------------------
	.section	.note.nv.cuinfo,"",@"SHT_NOTE"
	.sectionflags	@"SHF_NOTE_NV_CUINFO"
        /*0018*/ 	.short	0x0002
        /*001a*/ 	.short	0x0064
        /*001c*/ 	.short	0x0082
	.zero		2


//--------------------- .nv.info                  --------------------------
	.section	.nv.info,"",@"SHT_CUDA_INFO"
	.align	4


	//----- nvinfo : EIATTR_REGCOUNT
	.align		4
        /*0000*/ 	.byte	0x04, 0x2f
        /*0002*/ 	.short	(.L_1 - .L_0)
	.align		4
.L_0:
        /*0004*/ 	.word	index@(_Z8add_elemPdS_S_m)
        /*0008*/ 	.word	0x0000000c


	//----- nvinfo : EIATTR_FRAME_SIZE
	.align		4
.L_1:
        /*000c*/ 	.byte	0x04, 0x11
        /*000e*/ 	.short	(.L_3 - .L_2)
	.align		4
.L_2:
        /*0010*/ 	.word	index@(_Z8add_elemPdS_S_m)
        /*0014*/ 	.word	0x00000000


	//----- nvinfo : EIATTR_MIN_STACK_SIZE
	.align		4
.L_3:
        /*0018*/ 	.byte	0x04, 0x12
        /*001a*/ 	.short	(.L_5 - .L_4)
	.align		4
.L_4:
        /*001c*/ 	.word	index@(_Z8add_elemPdS_S_m)
        /*0020*/ 	.word	0x00000000
.L_5:


//--------------------- .nv.compat                --------------------------
	.section	.nv.compat,"",@"SHT_CUDA_COMPAT_INFO"
	.align	4
        /*0000*/ 	.byte	0x02, 0x09, 0x00, 0x00, 0x02, 0x02, 0x01, 0x00, 0x02, 0x05, 0x05, 0x00, 0x03, 0x07, 0x01, 0x01
        /*0010*/ 	.byte	0x02, 0x03, 0x00, 0x00, 0x02, 0x06, 0x01, 0x00, 0x04, 0x0b, 0x08, 0x00, 0x01, 0x00, 0x00, 0x00
        /*0020*/ 	.byte	0x00, 0x00, 0x00, 0x00


//--------------------- .nv.info._Z8add_elemPdS_S_m --------------------------
	.section	.nv.info._Z8add_elemPdS_S_m,"",@"SHT_CUDA_INFO"
	.sectionflags	@""
	.align	4


	//----- nvinfo : EIATTR_CUDA_API_VERSION
	.align		4
        /*0000*/ 	.byte	0x04, 0x37
        /*0002*/ 	.short	(.L_7 - .L_6)
.L_6:
        /*0004*/ 	.word	0x00000082


	//----- nvinfo : EIATTR_KPARAM_INFO
	.align		4
.L_7:
        /*0008*/ 	.byte	0x04, 0x17
        /*000a*/ 	.short	(.L_9 - .L_8)
.L_8:
        /*000c*/ 	.word	0x00000000
        /*0010*/ 	.short	0x0003
        /*0012*/ 	.short	0x0018
        /*0014*/ 	.byte	0x00, 0xf0, 0x21, 0x00


	//----- nvinfo : EIATTR_KPARAM_INFO
	.align		4
.L_9:
        /*0018*/ 	.byte	0x04, 0x17
        /*001a*/ 	.short	(.L_11 - .L_10)
.L_10:
        /*001c*/ 	.word	0x00000000
        /*0020*/ 	.short	0x0002
        /*0022*/ 	.short	0x0010
        /*0024*/ 	.byte	0x00, 0xf5, 0x21, 0x00


	//----- nvinfo : EIATTR_KPARAM_INFO
	.align		4
.L_11:
        /*0028*/ 	.byte	0x04, 0x17
        /*002a*/ 	.short	(.L_13 - .L_12)
.L_12:
        /*002c*/ 	.word	0x00000000
        /*0030*/ 	.short	0x0001
        /*0032*/ 	.short	0x0008
        /*0034*/ 	.byte	0x00, 0xf5, 0x21, 0x00


	//----- nvinfo : EIATTR_KPARAM_INFO
	.align		4
.L_13:
        /*0038*/ 	.byte	0x04, 0x17
        /*003a*/ 	.short	(.L_15 - .L_14)
.L_14:
        /*003c*/ 	.word	0x00000000
        /*0040*/ 	.short	0x0000
        /*0042*/ 	.short	0x0000
        /*0044*/ 	.byte	0x00, 0xf5, 0x21, 0x00


	//----- nvinfo : EIATTR_SPARSE_MMA_MASK
	.align		4
.L_15:
        /*0048*/ 	.byte	0x03, 0x50
        /*004a*/ 	.short	0x0000


	//----- nvinfo : EIATTR_MAXREG_COUNT
	.align		4
        /*004c*/ 	.byte	0x03, 0x1b
        /*004e*/ 	.short	0x00ff


	//----- nvinfo : EIATTR_MERCURY_ISA_VERSION
	.align		4
        /*0050*/ 	.byte	0x03, 0x5f
        /*0052*/ 	.short	0x0101


	//----- nvinfo : EIATTR_VRC_CTA_INIT_COUNT
	.align		4
        /*0054*/ 	.byte	0x02, 0x4a
	.zero		1
	.zero		1


	//----- nvinfo : EIATTR_EXIT_INSTR_OFFSETS
	.align		4
        /*0058*/ 	.byte	0x04, 0x1c
        /*005a*/ 	.short	(.L_17 - .L_16)


	//   ....[0]....
.L_16:
        /*005c*/ 	.word	0x00000080


	//   ....[1]....
        /*0060*/ 	.word	0x00000180


	//----- nvinfo : EIATTR_CBANK_PARAM_SIZE
	.align		4
.L_17:
        /*0064*/ 	.byte	0x03, 0x19
        /*0066*/ 	.short	0x0020


	//----- nvinfo : EIATTR_PARAM_CBANK
	.align		4
        /*0068*/ 	.byte	0x04, 0x0a
        /*006a*/ 	.short	(.L_19 - .L_18)
	.align		4
.L_18:
        /*006c*/ 	.word	index@(.nv.constant0._Z8add_elemPdS_S_m)
        /*0070*/ 	.short	0x0380
        /*0072*/ 	.short	0x0020


	//----- nvinfo : EIATTR_SW_WAR
	.align		4
.L_19:
        /*0074*/ 	.byte	0x04, 0x36
        /*0076*/ 	.short	(.L_21 - .L_20)
.L_20:
        /*0078*/ 	.word	0x00000008
.L_21:


//--------------------- .nv.callgraph             --------------------------
	.section	.nv.callgraph,"",@"SHT_CUDA_CALLGRAPH"
	.align	4
	.sectionentsize	8
	.align		4
        /*0000*/ 	.word	0x00000000
	.align		4
        /*0004*/ 	.word	0xffffffff
	.align		4
        /*0008*/ 	.word	0x00000000
	.align		4
        /*000c*/ 	.word	0xfffffffe
	.align		4
        /*0010*/ 	.word	0x00000000
	.align		4
        /*0014*/ 	.word	0xfffffffd
	.align		4
        /*0018*/ 	.word	0x00000000
	.align		4
        /*001c*/ 	.word	0xfffffffc


//--------------------- .text._Z8add_elemPdS_S_m  --------------------------
	.section	.text._Z8add_elemPdS_S_m,"ax",@progbits
	.align	128
        .global         _Z8add_elemPdS_S_m
        .type           _Z8add_elemPdS_S_m,@function
        .size           _Z8add_elemPdS_S_m,(.L_x_1 - _Z8add_elemPdS_S_m)
        .other          _Z8add_elemPdS_S_m,@"STO_CUDA_ENTRY STV_DEFAULT"
_Z8add_elemPdS_S_m:
.text._Z8add_elemPdS_S_m:
[----:B------:R-:W-:Y:S01]  /*0000*/  LDC R1, c[0x0][0x37c] ;  /* 0x0000df00ff017b82 */ /* 0x000fe20000000800 */
[----:B------:R-:W0:Y:S07]  /*0010*/  S2R R0, SR_TID.X ;  /* 0x0000000000007919 */ /* 0x000e2e0000002100 */
[----:B------:R-:W0:Y:S01]  /*0020*/  S2UR UR4, SR_CTAID.X ;  /* 0x00000000000479c3 */ /* 0x000e220000002500 */
[----:B------:R-:W1:Y:S07]  /*0030*/  LDCU.64 UR6, c[0x0][0x398] ;  /* 0x00007300ff0677ac */ /* 0x000e6e0008000a00 */
[----:B------:R-:W0:Y:S02]  /*0040*/  LDC R3, c[0x0][0x360] ;  /* 0x0000d800ff037b82 */ /* 0x000e240000000800 */
[----:B0-----:R-:W-:-:S05]  /*0050*/  IMAD R0, R3, UR4, R0 ;  /* 0x0000000403007c24 */ /* 0x001fca000f8e0200 */
[----:B-1----:R-:W-:-:S04]  /*0060*/  ISETP.GE.U32.AND P0, PT, R0, UR6, PT ;  /* 0x0000000600007c0c */ /* 0x002fc8000bf06070 */
[----:B------:R-:W-:-:S13]  /*0070*/  ISETP.GE.U32.AND.EX P0, PT, RZ, UR7, PT, P0 ;  /* 0x00000007ff007c0c */ /* 0x000fda000bf06100 */
[----:B------:R-:W-:Y:S05]  /*0080*/  @P0 EXIT ;  /* 0x000000000000094d */ /* 0x000fea0003800000 */
[----:B------:R-:W0:Y:S01]  /*0090*/  LDCU.128 UR8, c[0x0][0x380] ;  /* 0x00007000ff0877ac */ /* 0x000e220008000c00 */
[----:B------:R-:W-:Y:S01]  /*00a0*/  IMAD.SHL.U32 R8, R0, 0x8, RZ ;  /* 0x0000000800087824 */ /* 0x000fe200078e00ff */
[----:B------:R-:W-:Y:S01]  /*00b0*/  SHF.R.U32.HI R0, RZ, 0x1d, R0 ;  /* 0x0000001dff007819 */ /* 0x000fe20000011600 */
[----:B------:R-:W1:Y:S01]  /*00c0*/  LDCU.64 UR4, c[0x0][0x358] ;  /* 0x00006b00ff0477ac */ /* 0x000e620008000a00 */
[----:B------:R-:W2:Y:S02]  /*00d0*/  LDCU.64 UR6, c[0x0][0x390] ;  /* 0x00007200ff0677ac */ /* 0x000ea40008000a00 */
[C---:B0-----:R-:W-:Y:S02]  /*00e0*/  IADD3 R4, P1, PT, R8.reuse, UR10, RZ ;  /* 0x0000000a08047c10 */ /* 0x041fe4000ff3e0ff */
[----:B------:R-:W-:Y:S02]  /*00f0*/  IADD3 R6, P0, PT, R8, UR8, RZ ;  /* 0x0000000808067c10 */ /* 0x000fe4000ff1e0ff */
[----:B------:R-:W-:-:S02]  /*0100*/  IADD3.X R5, PT, PT, R0, UR11, RZ, P1, !PT ;  /* 0x0000000b00057c10 */ /* 0x000fc40008ffe4ff */
[----:B------:R-:W-:-:S04]  /*0110*/  IADD3.X R7, PT, PT, R0, UR9, RZ, P0, !PT ;  /* 0x0000000900077c10 */ /* 0x000fc800087fe4ff */
[----:B-1----:R-:W3:Y:S04]  /*0120*/  LDG.E.64 R4, desc[UR4][R4.64] ;  /* 0x0000000404047981 */ /* 0x002ee8000c1e1b00 */
[----:B------:R-:W3:Y:S01]  /*0130*/  LDG.E.64 R2, desc[UR4][R6.64] ;  /* 0x0000000406027981 */ /* 0x000ee2000c1e1b00 */
[----:B--2---:R-:W-:-:S04]  /*0140*/  IADD3 R8, P0, PT, R8, UR6, RZ ;  /* 0x0000000608087c10 */ /* 0x004fc8000ff1e0ff */
[----:B------:R-:W-:Y:S01]  /*0150*/  IADD3.X R9, PT, PT, R0, UR7, RZ, P0, !PT ;  /* 0x0000000700097c10 */ /* 0x000fe200087fe4ff */
[----:B---3--:R-:W-:-:S07]  /*0160*/  DADD R2, R2, R4 ;  /* 0x0000000002027229 */ /* 0x008fce0000000004 */
[----:B------:R-:W-:Y:S01]  /*0170*/  STG.E.64 desc[UR4][R8.64], R2 ;  /* 0x0000000208007986 */ /* 0x000fe2000c101b04 */
[----:B------:R-:W-:Y:S05]  /*0180*/  EXIT ;  /* 0x000000000000794d */ /* 0x000fea0003800000 */
.L_x_0:
[----:B------:R-:W-:-:S00]  /*0190*/  BRA `(.L_x_0) ;  /* 0xfffffffc00fc7947 */ /* 0x000fc0000383ffff */
[----:B------:R-:W-:-:S00]  /*01a0*/  NOP ;  /* 0x0000000000007918 */ /* 0x000fc00000000000 */
        /* <DEDUP_REMOVED lines=13> */
.L_x_1:


//--------------------- .nv.shared.reserved.0     --------------------------
	.section	.nv.shared.reserved.0,"aw",@nobits
	.weak		__nv_reservedSMEM_offset_0_alias
	.size		__nv_reservedSMEM_offset_0_alias, 0, 64
	.other		__nv_reservedSMEM_offset_0_alias,@"STO_CUDA_RESERVED_SHARED STV_DEFAULT"
__nv_reservedSMEM_offset_0_alias:
	.zero		0
	.zero		64


//--------------------- .nv.constant0._Z8add_elemPdS_S_m --------------------------
	.section	.nv.constant0._Z8add_elemPdS_S_m,"a",@progbits
	.sectionflags	@""
	.align	4
.nv.constant0._Z8add_elemPdS_S_m:
	.zero		928


//--------------------- SYMBOLS --------------------------

	.type		.nv.reservedSmem.offset0,@object
	.size		.nv.reservedSmem.offset0,0x4
